//
// Generated by NVIDIA NVVM Compiler
//
// Compiler Build ID: CL-36424714
// Cuda compilation tools, release 13.0, V13.0.88
// Based on NVVM 20.0.0
//

.version 9.0
.target sm_100
.address_size 64

	// .globl	_Z9histogramPxPiix

.visible .entry _Z9histogramPxPiix(
	.param .u64 .ptr .align 1 _Z9histogramPxPiix_param_0,
	.param .u64 .ptr .align 1 _Z9histogramPxPiix_param_1,
	.param .u32 _Z9histogramPxPiix_param_2,
	.param .u64 _Z9histogramPxPiix_param_3
)
{
	.reg .pred 	%p<5>;
	.reg .b32 	%r<15>;
	.reg .b32 	%f<26>;
	.reg .b64 	%rd<11>;

	ld.param.u64 	%rd2, [_Z9histogramPxPiix_param_0];
	ld.param.u64 	%rd3, [_Z9histogramPxPiix_param_1];
	ld.param.u32 	%r1, [_Z9histogramPxPiix_param_2];
	ld.param.u64 	%rd4, [_Z9histogramPxPiix_param_3];
	mov.u32 	%r2, %ntid.x;
	mov.u32 	%r3, %ctaid.x;
	mov.u32 	%r4, %tid.x;
	mad.lo.s32 	%r5, %r2, %r3, %r4;
	cvt.u64.u32 	%rd1, %r5;
	setp.le.s64 	%p1, %rd4, %rd1;
	@%p1 bra 	$L__BB0_2;
	cvta.to.global.u64 	%rd5, %rd2;
	cvta.to.global.u64 	%rd6, %rd3;
	cvt.rn.f32.s32 	%f1, %r1;
	setp.lt.s32 	%p2, %r1, 1;
	mul.f32 	%f2, %f1, 0f4B000000;
	selp.f32 	%f3, %f2, %f1, %p2;
	selp.f32 	%f4, 0fC1B80000, 0f00000000, %p2;
	mov.b32 	%r10, %f3;
	add.s32 	%r11, %r10, -1060439283;
	and.b32  	%r12, %r11, -8388608;
	sub.s32 	%r13, %r10, %r12;
	mov.b32 	%f5, %r13;
	cvt.rn.f32.s32 	%f6, %r12;
	fma.rn.f32 	%f7, %f6, 0f34000000, %f4;
	add.f32 	%f8, %f5, 0fBF800000;
	fma.rn.f32 	%f9, %f8, 0f3DC6B27F, 0fBE2C7F30;
	fma.rn.f32 	%f10, %f9, %f8, 0f3E2FCF2A;
	fma.rn.f32 	%f11, %f10, %f8, 0fBE374E43;
	fma.rn.f32 	%f12, %f11, %f8, 0f3E520BF4;
	fma.rn.f32 	%f13, %f12, %f8, 0fBE763C8B;
	fma.rn.f32 	%f14, %f13, %f8, 0f3E93BF99;
	fma.rn.f32 	%f15, %f14, %f8, 0fBEB8AA49;
	fma.rn.f32 	%f16, %f15, %f8, 0f3EF6384A;
	fma.rn.f32 	%f17, %f16, %f8, 0fBF38AA3B;
	mul.f32 	%f18, %f8, %f17;
	mul.f32 	%f19, %f8, %f18;
	fma.rn.f32 	%f20, %f8, 0f3FB8AA3B, %f19;
	add.f32 	%f21, %f7, %f20;
	setp.gt.u32 	%p3, %r10, 2139095039;
	fma.rn.f32 	%f22, %f3, 0f7F800000, 0f7F800000;
	selp.f32 	%f23, %f22, %f21, %p3;
	setp.eq.f32 	%p4, %f3, 0f00000000;
	cvt.rpi.f32.f32 	%f24, %f23;
	selp.f32 	%f25, 0fFF800000, %f24, %p4;
	cvt.rzi.u32.f32 	%r9, %f25;
	shl.b64 	%rd7, %rd1, 3;
	add.s64 	%rd8, %rd5, %rd7;
	ld.global.u32 	%r7, [%rd8];
	mov.b32 	%r8, 0;
	// begin inline asm
	bfe.u32 %r6, %r7, %r8, %r9;
	// end inline asm
	mul.wide.u32 	%rd9, %r6, 4;
	add.s64 	%rd10, %rd6, %rd9;
	atom.global.add.u32 	%r14, [%rd10], 1;
$L__BB0_2:
	ret;

}
	// .globl	_Z10prefixScanPiS_i
.visible .entry _Z10prefixScanPiS_i(
	.param .u64 .ptr .align 1 _Z10prefixScanPiS_i_param_0,
	.param .u64 .ptr .align 1 _Z10prefixScanPiS_i_param_1,
	.param .u32 _Z10prefixScanPiS_i_param_2
)
{
	.reg .pred 	%p<9>;
	.reg .b32 	%r<40>;
	.reg .b64 	%rd<20>;

	ld.param.u64 	%rd3, [_Z10prefixScanPiS_i_param_0];
	ld.param.u64 	%rd2, [_Z10prefixScanPiS_i_param_1];
	ld.param.u32 	%r14, [_Z10prefixScanPiS_i_param_2];
	cvta.to.global.u64 	%rd1, %rd3;
	mov.u32 	%r15, %ntid.x;
	mov.u32 	%r16, %ctaid.x;
	mov.u32 	%r1, %tid.x;
	mad.lo.s32 	%r17, %r15, %r16, %r1;
	cvt.u64.u32 	%rd4, %r17;
	shr.u32 	%r18, %r14, 31;
	add.s32 	%r19, %r14, %r18;
	shr.s32 	%r20, %r19, 1;
	cvt.s64.s32 	%rd5, %r20;
	setp.ge.s64 	%p1, %rd4, %rd5;
	@%p1 bra 	$L__BB1_14;
	shl.b32 	%r2, %r1, 1;
	or.b32  	%r3, %r2, 1;
	shr.s32 	%r35, %r14, 1;
	setp.lt.s32 	%p2, %r35, 1;
	mov.b32 	%r37, 1;
	@%p2 bra 	$L__BB1_6;
	mov.b32 	%r37, 1;
$L__BB1_3:
	bar.sync 	0;
	setp.ge.s32 	%p3, %r1, %r35;
	@%p3 bra 	$L__BB1_5;
	mul.lo.s32 	%r23, %r37, %r3;
	add.s32 	%r24, %r23, %r37;
	mul.wide.s32 	%rd6, %r24, 4;
	add.s64 	%rd7, %rd1, %rd6;
	mul.wide.s32 	%rd8, %r23, 4;
	add.s64 	%rd9, %rd1, %rd8;
	ld.global.u32 	%r25, [%rd9+-4];
	atom.global.add.u32 	%r26, [%rd7+-4], %r25;
$L__BB1_5:
	bar.sync 	0;
	shl.b32 	%r37, %r37, 1;
	shr.u32 	%r8, %r35, 1;
	setp.gt.u32 	%p4, %r35, 1;
	mov.u32 	%r35, %r8;
	@%p4 bra 	$L__BB1_3;
$L__BB1_6:
	bar.sync 	0;
	setp.ne.s32 	%p5, %r1, 0;
	@%p5 bra 	$L__BB1_8;
	mul.wide.s32 	%rd10, %r14, 4;
	add.s64 	%rd11, %rd1, %rd10;
	mov.b32 	%r27, 0;
	st.global.u32 	[%rd11+-4], %r27;
$L__BB1_8:
	setp.lt.s32 	%p6, %r14, 2;
	@%p6 bra 	$L__BB1_13;
	mov.b32 	%r38, 1;
$L__BB1_10:
	shr.u32 	%r37, %r37, 1;
	bar.sync 	0;
	setp.ge.u32 	%p7, %r1, %r38;
	@%p7 bra 	$L__BB1_12;
	mul.lo.s32 	%r29, %r37, %r3;
	mul.wide.u32 	%rd12, %r29, 4;
	add.s64 	%rd13, %rd1, %rd12;
	ld.global.u32 	%r30, [%rd13+-4];
	mul.wide.u32 	%rd14, %r37, 4;
	add.s64 	%rd15, %rd13, %rd14;
	ld.global.u32 	%r31, [%rd15+-4];
	st.global.u32 	[%rd13+-4], %r31;
	atom.global.add.u32 	%r32, [%rd15+-4], %r30;
$L__BB1_12:
	bar.sync 	0;
	shl.b32 	%r38, %r38, 1;
	setp.lt.s32 	%p8, %r38, %r14;
	@%p8 bra 	$L__BB1_10;
$L__BB1_13:
	mul.wide.u32 	%rd16, %r2, 4;
	add.s64 	%rd17, %rd1, %rd16;
	bar.sync 	0;
	ld.global.u32 	%r33, [%rd17];
	cvta.to.global.u64 	%rd18, %rd2;
	add.s64 	%rd19, %rd18, %rd16;
	st.global.u32 	[%rd19], %r33;
	ld.global.u32 	%r34, [%rd17+4];
	st.global.u32 	[%rd19+4], %r34;
$L__BB1_14:
	bar.sync 	0;
	ret;

}
	// .globl	_Z7ReorderPxPiixS_
.visible .entry _Z7ReorderPxPiixS_(
	.param .u64 .ptr .align 1 _Z7ReorderPxPiixS__param_0,
	.param .u64 .ptr .align 1 _Z7ReorderPxPiixS__param_1,
	.param .u32 _Z7ReorderPxPiixS__param_2,
	.param .u64 _Z7ReorderPxPiixS__param_3,
	.param .u64 .ptr .align 1 _Z7ReorderPxPiixS__param_4
)
{
	.reg .pred 	%p<5>;
	.reg .b32 	%r<15>;
	.reg .b32 	%f<26>;
	.reg .b64 	%rd<16>;

	ld.param.u64 	%rd2, [_Z7ReorderPxPiixS__param_0];
	ld.param.u64 	%rd3, [_Z7ReorderPxPiixS__param_1];
	ld.param.u32 	%r1, [_Z7ReorderPxPiixS__param_2];
	ld.param.u64 	%rd5, [_Z7ReorderPxPiixS__param_3];
	ld.param.u64 	%rd4, [_Z7ReorderPxPiixS__param_4];
	mov.u32 	%r2, %ntid.x;
	mov.u32 	%r3, %ctaid.x;
	mov.u32 	%r4, %tid.x;
	mad.lo.s32 	%r5, %r2, %r3, %r4;
	cvt.u64.u32 	%rd1, %r5;
	setp.le.s64 	%p1, %rd5, %rd1;
	@%p1 bra 	$L__BB2_2;
	cvta.to.global.u64 	%rd6, %rd2;
	cvta.to.global.u64 	%rd7, %rd3;
	cvta.to.global.u64 	%rd8, %rd4;
	cvt.rn.f32.s32 	%f1, %r1;
	setp.lt.s32 	%p2, %r1, 1;
	mul.f32 	%f2, %f1, 0f4B000000;
	selp.f32 	%f3, %f2, %f1, %p2;
	selp.f32 	%f4, 0fC1B80000, 0f00000000, %p2;
	mov.b32 	%r10, %f3;
	add.s32 	%r11, %r10, -1060439283;
	and.b32  	%r12, %r11, -8388608;
	sub.s32 	%r13, %r10, %r12;
	mov.b32 	%f5, %r13;
	cvt.rn.f32.s32 	%f6, %r12;
	fma.rn.f32 	%f7, %f6, 0f34000000, %f4;
	add.f32 	%f8, %f5, 0fBF800000;
	fma.rn.f32 	%f9, %f8, 0f3DC6B27F, 0fBE2C7F30;
	fma.rn.f32 	%f10, %f9, %f8, 0f3E2FCF2A;
	fma.rn.f32 	%f11, %f10, %f8, 0fBE374E43;
	fma.rn.f32 	%f12, %f11, %f8, 0f3E520BF4;
	fma.rn.f32 	%f13, %f12, %f8, 0fBE763C8B;
	fma.rn.f32 	%f14, %f13, %f8, 0f3E93BF99;
	fma.rn.f32 	%f15, %f14, %f8, 0fBEB8AA49;
	fma.rn.f32 	%f16, %f15, %f8, 0f3EF6384A;
	fma.rn.f32 	%f17, %f16, %f8, 0fBF38AA3B;
	mul.f32 	%f18, %f8, %f17;
	mul.f32 	%f19, %f8, %f18;
	fma.rn.f32 	%f20, %f8, 0f3FB8AA3B, %f19;
	add.f32 	%f21, %f7, %f20;
	setp.gt.u32 	%p3, %r10, 2139095039;
	fma.rn.f32 	%f22, %f3, 0f7F800000, 0f7F800000;
	selp.f32 	%f23, %f22, %f21, %p3;
	setp.eq.f32 	%p4, %f3, 0f00000000;
	cvt.rpi.f32.f32 	%f24, %f23;
	selp.f32 	%f25, 0fFF800000, %f24, %p4;
	cvt.rzi.u32.f32 	%r9, %f25;
	shl.b64 	%rd9, %rd1, 3;
	add.s64 	%rd10, %rd6, %rd9;
	ld.global.u32 	%r7, [%rd10];
	mov.b32 	%r8, 0;
	// begin inline asm
	bfe.u32 %r6, %r7, %r8, %r9;
	// end inline asm
	mul.wide.u32 	%rd11, %r6, 4;
	add.s64 	%rd12, %rd7, %rd11;
	atom.global.add.u32 	%r14, [%rd12], 1;
	ld.global.u64 	%rd13, [%rd10];
	mul.wide.s32 	%rd14, %r14, 8;
	add.s64 	%rd15, %rd8, %rd14;
	st.global.u64 	[%rd15], %rd13;
$L__BB2_2:
	bar.sync 	0;
	ret;

}


// ===== COMPILED SASS (sm_100) =====

	.target	sm_100

	.elftype	@"ET_EXEC"


//--------------------- .note.nv.tkinfo           --------------------------
	.section	.note.nv.tkinfo,"",@"SHT_NOTE"
	.sectionflags	@"SHF_NOTE_NV_TKINFO"
	.tkinfo
        /*0018*/ 	.word	0x00000002
        /*0030*/ 	.string	""
        /*0030*/ 	.string	"ptxas"
        /*0030*/ 	.string	"Cuda compilation tools, release 13.0, V13.0.88"
        /*0030*/ 	.string	"Build cuda_13.0.r13.0/compiler.36424714_0"
        /*0030*/ 	.string	"-arch sm_100 -m 64 "



//--------------------- .note.nv.cuinfo           --------------------------
	.section	.note.nv.cuinfo,"",@"SHT_NOTE"
	.sectionflags	@"SHF_NOTE_NV_CUINFO"
        /*0018*/ 	.short	0x0002
        /*001a*/ 	.short	0x0064
        /*001c*/ 	.short	0x0082
	.zero		2


//--------------------- .nv.info                  --------------------------
	.section	.nv.info,"",@"SHT_CUDA_INFO"
	.align	4


	//----- nvinfo : EIATTR_REGCOUNT
	.align		4
        /*0000*/ 	.byte	0x04, 0x2f
        /*0002*/ 	.short	(.L_1 - .L_0)
	.align		4
.L_0:
        /*0004*/ 	.word	index@(_Z9histogramPxPiix)
        /*0008*/ 	.word	0x0000000c


	//----- nvinfo : EIATTR_FRAME_SIZE
	.align		4
.L_1:
        /*000c*/ 	.byte	0x04, 0x11
        /*000e*/ 	.short	(.L_3 - .L_2)
	.align		4
.L_2:
        /*0010*/ 	.word	index@(_Z9histogramPxPiix)
        /*0014*/ 	.word	0x00000000


	//----- nvinfo : EIATTR_REGCOUNT
	.align		4
.L_3:
        /*0018*/ 	.byte	0x04, 0x2f
        /*001a*/ 	.short	(.L_5 - .L_4)
	.align		4
.L_4:
        /*001c*/ 	.word	index@(_Z10prefixScanPiS_i)
        /*0020*/ 	.word	0x00000012


	//----- nvinfo : EIATTR_FRAME_SIZE
	.align		4
.L_5:
        /*0024*/ 	.byte	0x04, 0x11
        /*0026*/ 	.short	(.L_7 - .L_6)
	.align		4
.L_6:
        /*0028*/ 	.word	index@(_Z10prefixScanPiS_i)
        /*002c*/ 	.word	0x00000000


	//----- nvinfo : EIATTR_REGCOUNT
	.align		4
.L_7:
        /*0030*/ 	.byte	0x04, 0x2f
        /*0032*/ 	.short	(.L_9 - .L_8)
	.align		4
.L_8:
        /*0034*/ 	.word	index@(_Z7ReorderPxPiixS_)
        /*0038*/ 	.word	0x0000000c


	//----- nvinfo : EIATTR_FRAME_SIZE
	.align		4
.L_9:
        /*003c*/ 	.byte	0x04, 0x11
        /*003e*/ 	.short	(.L_11 - .L_10)
	.align		4
.L_10:
        /*0040*/ 	.word	index@(_Z7ReorderPxPiixS_)
        /*0044*/ 	.word	0x00000000


	//----- nvinfo : EIATTR_MIN_STACK_SIZE
	.align		4
.L_11:
        /*0048*/ 	.byte	0x04, 0x12
        /*004a*/ 	.short	(.L_13 - .L_12)
	.align		4
.L_12:
        /*004c*/ 	.word	index@(_Z7ReorderPxPiixS_)
        /*0050*/ 	.word	0x00000000


	//----- nvinfo : EIATTR_MIN_STACK_SIZE
	.align		4
.L_13:
        /*0054*/ 	.byte	0x04, 0x12
        /*0056*/ 	.short	(.L_15 - .L_14)
	.align		4
.L_14:
        /*0058*/ 	.word	index@(_Z10prefixScanPiS_i)
        /*005c*/ 	.word	0x00000000


	//----- nvinfo : EIATTR_MIN_STACK_SIZE
	.align		4
.L_15:
        /*0060*/ 	.byte	0x04, 0x12
        /*0062*/ 	.short	(.L_17 - .L_16)
	.align		4
.L_16:
        /*0064*/ 	.word	index@(_Z9histogramPxPiix)
        /*0068*/ 	.word	0x00000000
.L_17:


//--------------------- .nv.compat                --------------------------
	.section	.nv.compat,"",@"SHT_CUDA_COMPAT_INFO"
	.align	4
        /*0000*/ 	.byte	0x02, 0x09, 0x00, 0x00, 0x02, 0x02, 0x01, 0x00, 0x02, 0x05, 0x05, 0x00, 0x03, 0x07, 0x01, 0x01
        /*0010*/ 	.byte	0x02, 0x03, 0x00, 0x00, 0x02, 0x06, 0x01, 0x00, 0x04, 0x0b, 0x08, 0x00, 0x09, 0x00, 0x00, 0x00
        /*0020*/ 	.byte	0x00, 0x00, 0x00, 0x00


//--------------------- .nv.info._Z7ReorderPxPiixS_ --------------------------
	.section	.nv.info._Z7ReorderPxPiixS_,"",@"SHT_CUDA_INFO"
	.sectionflags	@""
	.align	4


	//----- nvinfo : EIATTR_CUDA_API_VERSION
	.align		4
        /*0000*/ 	.byte	0x04, 0x37
        /*0002*/ 	.short	(.L_19 - .L_18)
.L_18:
        /*0004*/ 	.word	0x00000082


	//----- nvinfo : EIATTR_KPARAM_INFO
	.align		4
.L_19:
        /*0008*/ 	.byte	0x04, 0x17
        /*000a*/ 	.short	(.L_21 - .L_20)
.L_20:
        /*000c*/ 	.word	0x00000000
        /*0010*/ 	.short	0x0004
        /*0012*/ 	.short	0x0020
        /*0014*/ 	.byte	0x00, 0xf5, 0x21, 0x00


	//----- nvinfo : EIATTR_KPARAM_INFO
	.align		4
.L_21:
        /*0018*/ 	.byte	0x04, 0x17
        /*001a*/ 	.short	(.L_23 - .L_22)
.L_22:
        /*001c*/ 	.word	0x00000000
        /*0020*/ 	.short	0x0003
        /*0022*/ 	.short	0x0018
        /*0024*/ 	.byte	0x00, 0xf0, 0x21, 0x00


	//----- nvinfo : EIATTR_KPARAM_INFO
	.align		4
.L_23:
        /*0028*/ 	.byte	0x04, 0x17
        /*002a*/ 	.short	(.L_25 - .L_24)
.L_24:
        /*002c*/ 	.word	0x00000000
        /*0030*/ 	.short	0x0002
        /*0032*/ 	.short	0x0010
        /*0034*/ 	.byte	0x00, 0xf0, 0x11, 0x00


	//----- nvinfo : EIATTR_KPARAM_INFO
	.align		4
.L_25:
        /*0038*/ 	.byte	0x04, 0x17
        /*003a*/ 	.short	(.L_27 - .L_26)
.L_26:
        /*003c*/ 	.word	0x00000000
        /*0040*/ 	.short	0x0001
        /*0042*/ 	.short	0x0008
        /*0044*/ 	.byte	0x00, 0xf5, 0x21, 0x00


	//----- nvinfo : EIATTR_KPARAM_INFO
	.align		4
.L_27:
        /*0048*/ 	.byte	0x04, 0x17
        /*004a*/ 	.short	(.L_29 - .L_28)
.L_28:
        /*004c*/ 	.word	0x00000000
        /*0050*/ 	.short	0x0000
        /*0052*/ 	.short	0x0000
        /*0054*/ 	.byte	0x00, 0xf5, 0x21, 0x00


	//----- nvinfo : EIATTR_SPARSE_MMA_MASK
	.align		4
.L_29:
        /*0058*/ 	.byte	0x03, 0x50
        /*005a*/ 	.short	0x0000


	//----- nvinfo : EIATTR_MAXREG_COUNT
	.align		4
        /*005c*/ 	.byte	0x03, 0x1b
        /*005e*/ 	.short	0x00ff


	//----- nvinfo : EIATTR_NUM_BARRIERS
	.align		4
        /*0060*/ 	.byte	0x02, 0x4c
        /*0062*/ 	.byte	0x01
	.zero		1


	//----- nvinfo : EIATTR_MERCURY_ISA_VERSION
	.align		4
        /*0064*/ 	.byte	0x03, 0x5f
        /*0066*/ 	.short	0x0101


	//----- nvinfo : EIATTR_VRC_CTA_INIT_COUNT
	.align		4
        /*0068*/ 	.byte	0x02, 0x4a
	.zero		1
	.zero		1


	//----- nvinfo : EIATTR_EXIT_INSTR_OFFSETS
	.align		4
        /*006c*/ 	.byte	0x04, 0x1c
        /*006e*/ 	.short	(.L_31 - .L_30)


	//   ....[0]....
.L_30:
        /*0070*/ 	.word	0x000003e0


	//----- nvinfo : EIATTR_CRS_STACK_SIZE
	.align		4
.L_31:
        /*0074*/ 	.byte	0x04, 0x1e
        /*0076*/ 	.short	(.L_33 - .L_32)
.L_32:
        /*0078*/ 	.word	0x00000000


	//----- nvinfo : EIATTR_CBANK_PARAM_SIZE
	.align		4
.L_33:
        /*007c*/ 	.byte	0x03, 0x19
        /*007e*/ 	.short	0x0028


	//----- nvinfo : EIATTR_PARAM_CBANK
	.align		4
        /*0080*/ 	.byte	0x04, 0x0a
        /*0082*/ 	.short	(.L_35 - .L_34)
	.align		4
.L_34:
        /*0084*/ 	.word	index@(.nv.constant0._Z7ReorderPxPiixS_)
        /*0088*/ 	.short	0x0380
        /*008a*/ 	.short	0x0028


	//----- nvinfo : EIATTR_SW_WAR
	.align		4
.L_35:
        /*008c*/ 	.byte	0x04, 0x36
        /*008e*/ 	.short	(.L_37 - .L_36)
.L_36:
        /*0090*/ 	.word	0x00000008
.L_37:


//--------------------- .nv.info._Z10prefixScanPiS_i --------------------------
	.section	.nv.info._Z10prefixScanPiS_i,"",@"SHT_CUDA_INFO"
	.sectionflags	@""
	.align	4


	//----- nvinfo : EIATTR_CUDA_API_VERSION
	.align		4
        /*0000*/ 	.byte	0x04, 0x37
        /*0002*/ 	.short	(.L_39 - .L_38)
.L_38:
        /*0004*/ 	.word	0x00000082


	//----- nvinfo : EIATTR_KPARAM_INFO
	.align		4
.L_39:
        /*0008*/ 	.byte	0x04, 0x17
        /*000a*/ 	.short	(.L_41 - .L_40)
.L_40:
        /*000c*/ 	.word	0x00000000
        /*0010*/ 	.short	0x0002
        /*0012*/ 	.short	0x0010
        /*0014*/ 	.byte	0x00, 0xf0, 0x11, 0x00


	//----- nvinfo : EIATTR_KPARAM_INFO
	.align		4
.L_41:
        /*0018*/ 	.byte	0x04, 0x17
        /*001a*/ 	.short	(.L_43 - .L_42)
.L_42:
        /*001c*/ 	.word	0x00000000
        /*0020*/ 	.short	0x0001
        /*0022*/ 	.short	0x0008
        /*0024*/ 	.byte	0x00, 0xf5, 0x21, 0x00


	//----- nvinfo : EIATTR_KPARAM_INFO
	.align		4
.L_43:
        /*0028*/ 	.byte	0x04, 0x17
        /*002a*/ 	.short	(.L_45 - .L_44)
.L_44:
        /*002c*/ 	.word	0x00000000
        /*0030*/ 	.short	0x0000
        /*0032*/ 	.short	0x0000
        /*0034*/ 	.byte	0x00, 0xf5, 0x21, 0x00


	//----- nvinfo : EIATTR_SPARSE_MMA_MASK
	.align		4
.L_45:
        /*0038*/ 	.byte	0x03, 0x50
        /*003a*/ 	.short	0x0000


	//----- nvinfo : EIATTR_MAXREG_COUNT
	.align		4
        /*003c*/ 	.byte	0x03, 0x1b
        /*003e*/ 	.short	0x00ff


	//----- nvinfo : EIATTR_NUM_BARRIERS
	.align		4
        /*0040*/ 	.byte	0x02, 0x4c
        /*0042*/ 	.byte	0x01
	.zero		1


	//----- nvinfo : EIATTR_MERCURY_ISA_VERSION
	.align		4
        /*0044*/ 	.byte	0x03, 0x5f
        /*0046*/ 	.short	0x0101


	//----- nvinfo : EIATTR_VRC_CTA_INIT_COUNT
	.align		4
        /*0048*/ 	.byte	0x02, 0x4a
	.zero		1
	.zero		1


	//----- nvinfo : EIATTR_EXIT_INSTR_OFFSETS
	.align		4
        /*004c*/ 	.byte	0x04, 0x1c
        /*004e*/ 	.short	(.L_47 - .L_46)


	//   ....[0]....
.L_46:
        /*0050*/ 	.word	0x000005b0


	//----- nvinfo : EIATTR_CRS_STACK_SIZE
	.align		4
.L_47:
        /*0054*/ 	.byte	0x04, 0x1e
        /*0056*/ 	.short	(.L_49 - .L_48)
.L_48:
        /*0058*/ 	.word	0x00000000


	//----- nvinfo : EIATTR_CBANK_PARAM_SIZE
	.align		4
.L_49:
        /*005c*/ 	.byte	0x03, 0x19
        /*005e*/ 	.short	0x0014


	//----- nvinfo : EIATTR_PARAM_CBANK
	.align		4
        /*0060*/ 	.byte	0x04, 0x0a
        /*0062*/ 	.short	(.L_51 - .L_50)
	.align		4
.L_50:
        /*0064*/ 	.word	index@(.nv.constant0._Z10prefixScanPiS_i)
        /*0068*/ 	.short	0x0380
        /*006a*/ 	.short	0x0014


	//----- nvinfo : EIATTR_SW_WAR
	.align		4
.L_51:
        /*006c*/ 	.byte	0x04, 0x36
        /*006e*/ 	.short	(.L_53 - .L_52)
.L_52:
        /*0070*/ 	.word	0x00000008
.L_53:


//--------------------- .nv.info._Z9histogramPxPiix --------------------------
	.section	.nv.info._Z9histogramPxPiix,"",@"SHT_CUDA_INFO"
	.sectionflags	@""
	.align	4


	//----- nvinfo : EIATTR_CUDA_API_VERSION
	.align		4
        /*0000*/ 	.byte	0x04, 0x37
        /*0002*/ 	.short	(.L_55 - .L_54)
.L_54:
        /*0004*/ 	.word	0x00000082


	//----- nvinfo : EIATTR_KPARAM_INFO
	.align		4
.L_55:
        /*0008*/ 	.byte	0x04, 0x17
        /*000a*/ 	.short	(.L_57 - .L_56)
.L_56:
        /*000c*/ 	.word	0x00000000
        /*0010*/ 	.short	0x0003
        /*0012*/ 	.short	0x0018
        /*0014*/ 	.byte	0x00, 0xf0, 0x21, 0x00


	//----- nvinfo : EIATTR_KPARAM_INFO
	.align		4
.L_57:
        /*0018*/ 	.byte	0x04, 0x17
        /*001a*/ 	.short	(.L_59 - .L_58)
.L_58:
        /*001c*/ 	.word	0x00000000
        /*0020*/ 	.short	0x0002
        /*0022*/ 	.short	0x0010
        /*0024*/ 	.byte	0x00, 0xf0, 0x11, 0x00


	//----- nvinfo : EIATTR_KPARAM_INFO
	.align		4
.L_59:
        /*0028*/ 	.byte	0x04, 0x17
        /*002a*/ 	.short	(.L_61 - .L_60)
.L_60:
        /*002c*/ 	.word	0x00000000
        /*0030*/ 	.short	0x0001
        /*0032*/ 	.short	0x0008
        /*0034*/ 	.byte	0x00, 0xf5, 0x21, 0x00


	//----- nvinfo : EIATTR_KPARAM_INFO
	.align		4
.L_61:
        /*0038*/ 	.byte	0x04, 0x17
        /*003a*/ 	.short	(.L_63 - .L_62)
.L_62:
        /*003c*/ 	.word	0x00000000
        /*0040*/ 	.short	0x0000
        /*0042*/ 	.short	0x0000
        /*0044*/ 	.byte	0x00, 0xf5, 0x21, 0x00


	//----- nvinfo : EIATTR_SPARSE_MMA_MASK
	.align		4
.L_63:
        /*0048*/ 	.byte	0x03, 0x50
        /*004a*/ 	.short	0x0000


	//----- nvinfo : EIATTR_MAXREG_COUNT
	.align		4
        /*004c*/ 	.byte	0x03, 0x1b
        /*004e*/ 	.short	0x00ff


	//----- nvinfo : EIATTR_MERCURY_ISA_VERSION
	.align		4
        /*0050*/ 	.byte	0x03, 0x5f
        /*0052*/ 	.short	0x0101


	//----- nvinfo : EIATTR_VRC_CTA_INIT_COUNT
	.align		4
        /*0054*/ 	.byte	0x02, 0x4a
	.zero		1
	.zero		1


	//----- nvinfo : EIATTR_EXIT_INSTR_OFFSETS
	.align		4
        /*0058*/ 	.byte	0x04, 0x1c
        /*005a*/ 	.short	(.L_65 - .L_64)


	//   ....[0]....
.L_64:
        /*005c*/ 	.word	0x00000080


	//   ....[1]....
        /*0060*/ 	.word	0x00000370


	//----- nvinfo : EIATTR_CBANK_PARAM_SIZE
	.align		4
.L_65:
        /*0064*/ 	.byte	0x03, 0x19
        /*0066*/ 	.short	0x0020


	//----- nvinfo : EIATTR_PARAM_CBANK
	.align		4
        /*0068*/ 	.byte	0x04, 0x0a
        /*006a*/ 	.short	(.L_67 - .L_66)
	.align		4
.L_66:
        /*006c*/ 	.word	index@(.nv.constant0._Z9histogramPxPiix)
        /*0070*/ 	.short	0x0380
        /*0072*/ 	.short	0x0020


	//----- nvinfo : EIATTR_SW_WAR
	.align		4
.L_67:
        /*0074*/ 	.byte	0x04, 0x36
        /*0076*/ 	.short	(.L_69 - .L_68)
.L_68:
        /*0078*/ 	.word	0x00000008
.L_69:


//--------------------- .nv.callgraph             --------------------------
	.section	.nv.callgraph,"",@"SHT_CUDA_CALLGRAPH"
	.align	4
	.sectionentsize	8
	.align		4
        /*0000*/ 	.word	0x00000000
	.align		4
        /*0004*/ 	.word	0xffffffff
	.align		4
        /*0008*/ 	.word	0x00000000
	.align		4
        /*000c*/ 	.word	0xfffffffe
	.align		4
        /*0010*/ 	.word	0x00000000
	.align		4
        /*0014*/ 	.word	0xfffffffd
	.align		4
        /*0018*/ 	.word	0x00000000
	.align		4
        /*001c*/ 	.word	0xfffffffc


//--------------------- .text._Z7ReorderPxPiixS_  --------------------------
	.section	.text._Z7ReorderPxPiixS_,"ax",@progbits
	.align	128
        .global         _Z7ReorderPxPiixS_
        .type           _Z7ReorderPxPiixS_,@function
        .size           _Z7ReorderPxPiixS_,(.L_x_14 - _Z7ReorderPxPiixS_)
        .other          _Z7ReorderPxPiixS_,@"STO_CUDA_ENTRY STV_DEFAULT"
_Z7ReorderPxPiixS_:
.text._Z7ReorderPxPiixS_:
[----:B------:R-:W-:Y:S01]  /*0000*/  LDC R1, c[0x0][0x37c] ;  /* 0x0000df00ff017b82 */ /* 0x000fe20000000800 */
[----:B------:R-:W0:Y:S01]  /*0010*/  S2R R0, SR_CTAID.X ;  /* 0x0000000000007919 */ /* 0x000e220000002500 */
[----:B------:R-:W0:Y:S01]  /*0020*/  LDCU UR4, c[0x0][0x360] ;  /* 0x00006c00ff0477ac */ /* 0x000e220008000800 */
[----:B------:R-:W-:Y:S01]  /*0030*/  BSSY.RECONVERGENT B0, `(.L_x_0) ;  /* 0x0000039000007945 */ /* 0x000fe20003800200 */
[----:B------:R-:W0:Y:S01]  /*0040*/  S2R R3, SR_TID.X ;  /* 0x0000000000037919 */ /* 0x000e220000002100 */
[----:B------:R-:W1:Y:S01]  /*0050*/  LDCU.64 UR6, c[0x0][0x398] ;  /* 0x00007300ff0677ac */ /* 0x000e620008000a00 */
[----:B0-----:R-:W-:-:S05]  /*0060*/  IMAD R0, R0, UR4, R3 ;  /* 0x0000000400007c24 */ /* 0x001fca000f8e0203 */
[----:B-1----:R-:W-:-:S04]  /*0070*/  ISETP.GE.U32.AND P0, PT, R0, UR6, PT ;  /* 0x0000000600007c0c */ /* 0x002fc8000bf06070 */
[----:B------:R-:W-:-:S13]  /*0080*/  ISETP.GE.AND.EX P0, PT, RZ, UR7, PT, P0 ;  /* 0x00000007ff007c0c */ /* 0x000fda000bf06300 */
[----:B------:R-:W-:Y:S05]  /*0090*/  @P0 BRA `(.L_x_1) ;  /* 0x0000000000c80947 */ /* 0x000fea0003800000 */
[----:B------:R-:W0:Y:S01]  /*00a0*/  LDCU.64 UR6, c[0x0][0x380] ;  /* 0x00007000ff0677ac */ /* 0x000e220008000a00 */
[----:B------:R-:W1:Y:S01]  /*00b0*/  LDC R4, c[0x0][0x390] ;  /* 0x0000e400ff047b82 */ /* 0x000e620000000800 */
[----:B------:R-:W2:Y:S01]  /*00c0*/  LDCU.64 UR4, c[0x0][0x358] ;  /* 0x00006b00ff0477ac */ /* 0x000ea20008000a00 */
[----:B0-----:R-:W-:-:S04]  /*00d0*/  LEA R2, P0, R0, UR6, 0x3 ;  /* 0x0000000600027c11 */ /* 0x001fc8000f8018ff */
[----:B------:R-:W-:-:S05]  /*00e0*/  LEA.HI.X R3, R0, UR7, RZ, 0x3, P0 ;  /* 0x0000000700037c11 */ /* 0x000fca00080f1cff */
[----:B--2---:R-:W2:Y:S01]  /*00f0*/  LDG.E R0, desc[UR4][R2.64] ;  /* 0x0000000402007981 */ /* 0x004ea2000c1e1900 */
[----:B-1----:R-:W-:Y:S01]  /*0100*/  ISETP.GE.AND P0, PT, R4, 0x1, PT ;  /* 0x000000010400780c */ /* 0x002fe20003f06270 */
[----:B------:R-:W-:Y:S01]  /*0110*/  HFMA2 R9, -RZ, RZ, 1.443359375, -0.2030029296875 ;  /* 0x3dc6b27fff097431 */ /* 0x000fe200000001ff */
[----:B------:R-:W-:-:S11]  /*0120*/  I2FP.F32.S32 R4, R4 ;  /* 0x0000000400047245 */ /* 0x000fd60000201400 */
[----:B------:R-:W-:-:S05]  /*0130*/  @!P0 FMUL R4, R4, 8388608 ;  /* 0x4b00000004048820 */ /* 0x000fca0000400000 */
[----:B------:R-:W-:-:S04]  /*0140*/  IADD3 R5, PT, PT, R4, -0x3f3504f3, RZ ;  /* 0xc0cafb0d04057810 */ /* 0x000fc80007ffe0ff */
[----:B------:R-:W-:-:S04]  /*0150*/  LOP3.LUT R7, R5, 0xff800000, RZ, 0xc0, !PT ;  /* 0xff80000005077812 */ /* 0x000fc800078ec0ff */
[-C--:B------:R-:W-:Y:S02]  /*0160*/  IADD3 R5, PT, PT, R4, -R7.reuse, RZ ;  /* 0x8000000704057210 */ /* 0x080fe40007ffe0ff */
[----:B------:R-:W-:Y:S02]  /*0170*/  I2FP.F32.S32 R6, R7 ;  /* 0x0000000700067245 */ /* 0x000fe40000201400 */
[----:B------:R-:W-:Y:S01]  /*0180*/  MOV R7, 0x7f800000 ;  /* 0x7f80000000077802 */ /* 0x000fe20000000f00 */
[----:B------:R-:W-:-:S04]  /*0190*/  FADD R8, R5, -1 ;  /* 0xbf80000005087421 */ /* 0x000fc80000000000 */
[----:B------:R-:W-:-:S04]  /*01a0*/  FFMA R5, R8, R9, -0.16845393180847167969 ;  /* 0xbe2c7f3008057423 */ /* 0x000fc80000000009 */
[----:B------:R-:W-:-:S04]  /*01b0*/  FFMA R5, R8, R5, 0.1716887056827545166 ;  /* 0x3e2fcf2a08057423 */ /* 0x000fc80000000005 */
[----:B------:R-:W-:-:S04]  /*01c0*/  FFMA R5, R8, R5, -0.17900948226451873779 ;  /* 0xbe374e4308057423 */ /* 0x000fc80000000005 */
[----:B------:R-:W-:-:S04]  /*01d0*/  FFMA R5, R8, R5, 0.20512372255325317383 ;  /* 0x3e520bf408057423 */ /* 0x000fc80000000005 */
[----:B------:R-:W-:-:S04]  /*01e0*/  FFMA R5, R8, R5, -0.24046532809734344482 ;  /* 0xbe763c8b08057423 */ /* 0x000fc80000000005 */
[----:B------:R-:W-:-:S04]  /*01f0*/  FFMA R5, R8, R5, 0.28857114911079406738 ;  /* 0x3e93bf9908057423 */ /* 0x000fc80000000005 */
[----:B------:R-:W-:-:S04]  /*0200*/  FFMA R5, R8, R5, -0.36067417263984680176 ;  /* 0xbeb8aa4908057423 */ /* 0x000fc80000000005 */
[----:B------:R-:W-:-:S04]  /*0210*/  FFMA R5, R8, R5, 0.48089820146560668945 ;  /* 0x3ef6384a08057423 */ /* 0x000fc80000000005 */
[----:B------:R-:W-:-:S04]  /*0220*/  FFMA R5, R8, R5, -0.72134751081466674805 ;  /* 0xbf38aa3b08057423 */ /* 0x000fc80000000005 */
[----:B------:R-:W-:Y:S01]  /*0230*/  FMUL R9, R8, R5 ;  /* 0x0000000508097220 */ /* 0x000fe20000400000 */
[----:B------:R-:W-:Y:S02]  /*0240*/  FSEL R5, RZ, -23, P0 ;  /* 0xc1b80000ff057808 */ /* 0x000fe40000000000 */
[----:B------:R-:W-:Y:S01]  /*0250*/  ISETP.GT.U32.AND P0, PT, R4, 0x7f7fffff, PT ;  /* 0x7f7fffff0400780c */ /* 0x000fe20003f04070 */
[----:B------:R-:W-:Y:S02]  /*0260*/  FMUL R9, R8, R9 ;  /* 0x0000000908097220 */ /* 0x000fe40000400000 */
[----:B------:R-:W-:Y:S02]  /*0270*/  FFMA R5, R6, 1.1920928955078125e-07, R5 ;  /* 0x3400000006057823 */ /* 0x000fe40000000005 */
[----:B------:R-:W-:-:S04]  /*0280*/  FFMA R8, R8, 1.4426950216293334961, R9 ;  /* 0x3fb8aa3b08087823 */ /* 0x000fc80000000009 */
[----:B------:R-:W-:-:S04]  /*0290*/  FADD R8, R5, R8 ;  /* 0x0000000805087221 */ /* 0x000fc80000000000 */
[C---:B------:R-:W-:Y:S01]  /*02a0*/  @P0 FFMA R8, R4.reuse, R7, +INF ;  /* 0x7f80000004080423 */ /* 0x040fe20000000007 */
[----:B------:R-:W-:Y:S02]  /*02b0*/  FSETP.NEU.AND P0, PT, R4, RZ, PT ;  /* 0x000000ff0400720b */ /* 0x000fe40003f0d000 */
[----:B------:R-:W0:Y:S03]  /*02c0*/  LDC.64 R4, c[0x0][0x388] ;  /* 0x0000e200ff047b82 */ /* 0x000e260000000a00 */
[----:B------:R-:W1:Y:S02]  /*02d0*/  FRND.CEIL R8, R8 ;  /* 0x0000000800087307 */ /* 0x000e640000209000 */
[----:B-1----:R-:W-:-:S06]  /*02e0*/  FSEL R6, R8, -INF , P0 ;  /* 0xff80000008067808 */ /* 0x002fcc0000000000 */
[----:B------:R-:W1:Y:S02]  /*02f0*/  F2I.U32.TRUNC.NTZ R6, R6 ;  /* 0x0000000600067305 */ /* 0x000e64000020f000 */
[----:B-1----:R-:W-:-:S04]  /*0300*/  PRMT R7, R6, 0x7604, RZ ;  /* 0x0000760406077816 */ /* 0x002fc800000000ff */
[--C-:B------:R-:W-:Y:S02]  /*0310*/  PRMT R9, RZ, 0x4, R7.reuse ;  /* 0x00000004ff097816 */ /* 0x100fe40000000007 */
[----:B------:R-:W-:Y:S02]  /*0320*/  PRMT R7, RZ, 0x5, R7 ;  /* 0x00000005ff077816 */ /* 0x000fe40000000007 */
[----:B--2---:R-:W-:Y:S01]  /*0330*/  SHF.R.U32.HI R0, RZ, R9, R0 ;  /* 0x00000009ff007219 */ /* 0x004fe20000011600 */
[----:B------:R-:W-:-:S03]  /*0340*/  HFMA2 R9, -RZ, RZ, 0, 5.9604644775390625e-08 ;  /* 0x00000001ff097431 */ /* 0x000fc600000001ff */
[----:B------:R-:W-:-:S05]  /*0350*/  SGXT.U32 R7, R0, R7 ;  /* 0x000000070007721a */ /* 0x000fca0000000000 */
[----:B0-----:R-:W-:Y:S02]  /*0360*/  IMAD.WIDE.U32 R4, R7, 0x4, R4 ;  /* 0x0000000407047825 */ /* 0x001fe400078e0004 */
[----:B------:R-:W0:Y:S04]  /*0370*/  LDC.64 R6, c[0x0][0x3a0] ;  /* 0x0000e800ff067b82 */ /* 0x000e280000000a00 */
[----:B------:R-:W0:Y:S04]  /*0380*/  ATOMG.E.ADD.STRONG.GPU PT, R5, desc[UR4][R4.64], R9 ;  /* 0x80000009040579a8 */ /* 0x000e2800081ef104 */
[----:B------:R-:W2:Y:S01]  /*0390*/  LDG.E.64 R2, desc[UR4][R2.64] ;  /* 0x0000000402027981 */ /* 0x000ea2000c1e1b00 */
[----:B0-----:R-:W-:-:S05]  /*03a0*/  IMAD.WIDE R6, R5, 0x8, R6 ;  /* 0x0000000805067825 */ /* 0x001fca00078e0206 */
[----:B--2---:R0:W-:Y:S02]  /*03b0*/  STG.E.64 desc[UR4][R6.64], R2 ;  /* 0x0000000206007986 */ /* 0x0041e4000c101b04 */
.L_x_1:
[----:B------:R-:W-:Y:S05]  /*03c0*/  BSYNC.RECONVERGENT B0 ;  /* 0x0000000000007941 */ /* 0x000fea0003800200 */
.L_x_0:
[----:B------:R-:W-:Y:S06]  /*03d0*/  BAR.SYNC.DEFER_BLOCKING 0x0 ;  /* 0x0000000000007b1d */ /* 0x000fec0000010000 */
[----:B------:R-:W-:Y:S05]  /*03e0*/  EXIT ;  /* 0x000000000000794d */ /* 0x000fea0003800000 */
.L_x_2:
[----:B------:R-:W-:-:S00]  /*03f0*/  BRA `(.L_x_2) ;  /* 0xfffffffc00fc7947 */ /* 0x000fc0000383ffff */
[----:B------:R-:W-:-:S00]  /*0400*/  NOP ;  /* 0x0000000000007918 */ /* 0x000fc00000000000 */
[----:B------:R-:W-:-:S00]  /*0410*/  NOP ;  /* 0x0000000000007918 */ /* 0x000fc00000000000 */
[----:B------:R-:W-:-:S00]  /*0420*/  NOP ;  /* 0x0000000000007918 */ /* 0x000fc00000000000 */
[----:B------:R-:W-:-:S00]  /*0430*/  NOP ;  /* 0x0000000000007918 */ /* 0x000fc00000000000 */
[----:B------:R-:W-:-:S00]  /*0440*/  NOP ;  /* 0x0000000000007918 */ /* 0x000fc00000000000 */
[----:B------:R-:W-:-:S00]  /*0450*/  NOP ;  /* 0x0000000000007918 */ /* 0x000fc00000000000 */
[----:B------:R-:W-:-:S00]  /*0460*/  NOP ;  /* 0x0000000000007918 */ /* 0x000fc00000000000 */
[----:B------:R-:W-:-:S00]  /*0470*/  NOP ;  /* 0x0000000000007918 */ /* 0x000fc00000000000 */
.L_x_14:


//--------------------- .text._Z10prefixScanPiS_i --------------------------
	.section	.text._Z10prefixScanPiS_i,"ax",@progbits
	.align	128
        .global         _Z10prefixScanPiS_i
        .type           _Z10prefixScanPiS_i,@function
        .size           _Z10prefixScanPiS_i,(.L_x_15 - _Z10prefixScanPiS_i)
        .other          _Z10prefixScanPiS_i,@"STO_CUDA_ENTRY STV_DEFAULT"
_Z10prefixScanPiS_i:
.text._Z10prefixScanPiS_i:
[----:B------:R-:W-:Y:S01]  /*0000*/  LDC R1, c[0x0][0x37c] ;  /* 0x0000df00ff017b82 */ /* 0x000fe20000000800 */
[----:B------:R-:W0:Y:S01]  /*0010*/  S2R R3, SR_CTAID.X ;  /* 0x0000000000037919 */ /* 0x000e220000002500 */
[----:B------:R-:W1:Y:S01]  /*0020*/  LDCU UR6, c[0x0][0x390] ;  /* 0x00007200ff0677ac */ /* 0x000e620008000800 */
[----:B------:R-:W0:Y:S01]  /*0030*/  S2R R2, SR_TID.X ;  /* 0x0000000000027919 */ /* 0x000e220000002100 */
[----:B------:R-:W0:Y:S01]  /*0040*/  LDCU UR5, c[0x0][0x360] ;  /* 0x00006c00ff0577ac */ /* 0x000e220008000800 */
[----:B-1----:R-:W-:-:S04]  /*0050*/  ULEA.HI UR4, UR6, UR6, URZ, 0x1 ;  /* 0x0000000606047291 */ /* 0x002fc8000f8f08ff */
[----:B------:R-:W-:Y:S01]  /*0060*/  USHF.R.S32.HI UR4, URZ, 0x1, UR4 ;  /* 0x00000001ff047899 */ /* 0x000fe20008011404 */
[----:B0-----:R-:W-:-:S03]  /*0070*/  IMAD R0, R3, UR5, R2 ;  /* 0x0000000503007c24 */ /* 0x001fc6000f8e0202 */
[----:B------:R-:W-:Y:S02]  /*0080*/  USHF.R.S32.HI UR5, URZ, 0x1f, UR4 ;  /* 0x0000001fff057899 */ /* 0x000fe40008011404 */
[----:B------:R-:W-:-:S04]  /*0090*/  ISETP.GE.U32.AND P0, PT, R0, UR4, PT ;  /* 0x0000000400007c0c */ /* 0x000fc8000bf06070 */
[----:B------:R-:W-:-:S13]  /*00a0*/  ISETP.GE.AND.EX P0, PT, RZ, UR5, PT, P0 ;  /* 0x00000005ff007c0c */ /* 0x000fda000bf06300 */
[----:B------:R-:W-:Y:S05]  /*00b0*/  @P0 BRA `(.L_x_3) ;  /* 0x0000000400340947 */ /* 0x000fea0003800000 */
[----:B------:R-:W0:Y:S01]  /*00c0*/  LDC.64 R12, c[0x0][0x358] ;  /* 0x0000d600ff0c7b82 */ /* 0x000e220000000a00 */
[----:B------:R-:W-:Y:S01]  /*00d0*/  USHF.R.S32.HI UR4, URZ, 0x1, UR6 ;  /* 0x00000001ff047899 */ /* 0x000fe20008011406 */
[----:B------:R-:W-:Y:S02]  /*00e0*/  IMAD.SHL.U32 R0, R2, 0x2, RZ ;  /* 0x0000000202007824 */ /* 0x000fe400078e00ff */
[----:B------:R-:W-:Y:S01]  /*00f0*/  IMAD.MOV.U32 R3, RZ, RZ, 0x1 ;  /* 0x00000001ff037424 */ /* 0x000fe200078e00ff */
[----:B------:R-:W-:Y:S01]  /*0100*/  UISETP.GE.AND UP0, UPT, UR4, 0x1, UPT ;  /* 0x000000010400788c */ /* 0x000fe2000bf06270 */
[----:B------:R-:W-:-:S08]  /*0110*/  VIADD R4, R0, 0x1 ;  /* 0x0000000100047836 */ /* 0x000fd00000000000 */
[----:B------:R-:W-:Y:S05]  /*0120*/  BRA.U !UP0, `(.L_x_4) ;  /* 0x0000000108587547 */ /* 0x000fea000b800000 */
[----:B------:R-:W1:Y:S01]  /*0130*/  LDC.64 R10, c[0x0][0x380] ;  /* 0x0000e000ff0a7b82 */ /* 0x000e620000000a00 */
[----:B------:R-:W-:Y:S02]  /*0140*/  IMAD.U32 R5, RZ, RZ, UR4 ;  /* 0x00000004ff057e24 */ /* 0x000fe4000f8e00ff */
[----:B------:R-:W-:-:S07]  /*0150*/  IMAD.MOV.U32 R3, RZ, RZ, 0x1 ;  /* 0x00000001ff037424 */ /* 0x000fce00078e00ff */
.L_x_7:
[----:B------:R-:W-:Y:S01]  /*0160*/  ISETP.GE.AND P0, PT, R2, R5, PT ;  /* 0x000000050200720c */ /* 0x000fe20003f06270 */
[----:B------:R-:W-:Y:S05]  /*0170*/  WARPSYNC.ALL ;  /* 0x0000000000007948 */ /* 0x000fea0003800000 */
[----:B------:R-:W-:Y:S06]  /*0180*/  BAR.SYNC.DEFER_BLOCKING 0x0 ;  /* 0x0000000000007b1d */ /* 0x000fec0000010000 */
[----:B------:R-:W-:Y:S04]  /*0190*/  BSSY.RECONVERGENT B0, `(.L_x_5) ;  /* 0x000000a000007945 */ /* 0x000fe80003800200 */
[----:B--2---:R-:W-:Y:S05]  /*01a0*/  @P0 BRA `(.L_x_6) ;  /* 0x0000000000200947 */ /* 0x004fea0003800000 */
[----:B0-----:R-:W-:Y:S01]  /*01b0*/  R2UR UR4, R12 ;  /* 0x000000000c0472ca */ /* 0x001fe200000e0000 */
[----:B------:R-:W-:Y:S01]  /*01c0*/  IMAD R6, R4, R3, RZ ;  /* 0x0000000304067224 */ /* 0x000fe200078e02ff */
[----:B------:R-:W-:-:S03]  /*01d0*/  R2UR UR5, R13 ;  /* 0x000000000d0572ca */ /* 0x000fc600000e0000 */
[----:B-1----:R-:W-:-:S10]  /*01e0*/  IMAD.WIDE R8, R6, 0x4, R10 ;  /* 0x0000000406087825 */ /* 0x002fd400078e020a */
[----:B------:R-:W2:Y:S01]  /*01f0*/  LDG.E R9, desc[UR4][R8.64+-0x4] ;  /* 0xfffffc0408097981 */ /* 0x000ea2000c1e1900 */
[----:B------:R-:W-:-:S04]  /*0200*/  IMAD.IADD R7, R6, 0x1, R3 ;  /* 0x0000000106077824 */ /* 0x000fc800078e0203 */
[----:B------:R-:W-:-:S05]  /*0210*/  IMAD.WIDE R6, R7, 0x4, R10 ;  /* 0x0000000407067825 */ /* 0x000fca00078e020a */
[----:B--2---:R2:W-:Y:S02]  /*0220*/  REDG.E.ADD.STRONG.GPU desc[UR4][R6.64+-0x4], R9 ;  /* 0xfffffc090600798e */ /* 0x0045e4000c12e104 */
.L_x_6:
[----:B------:R-:W-:Y:S05]  /*0230*/  BSYNC.RECONVERGENT B0 ;  /* 0x0000000000007941 */ /* 0x000fea0003800200 */
.L_x_5:
[----:B------:R-:W-:Y:S01]  /*0240*/  BAR.SYNC.DEFER_BLOCKING 0x0 ;  /* 0x0000000000007b1d */ /* 0x000fe20000010000 */
[----:B------:R-:W-:Y:S01]  /*0250*/  ISETP.GT.U32.AND P0, PT, R5, 0x1, PT ;  /* 0x000000010500780c */ /* 0x000fe20003f04070 */
[----:B------:R-:W-:Y:S01]  /*0260*/  IMAD.SHL.U32 R3, R3, 0x2, RZ ;  /* 0x0000000203037824 */ /* 0x000fe200078e00ff */
[----:B------:R-:W-:-:S11]  /*0270*/  SHF.R.U32.HI R5, RZ, 0x1, R5 ;  /* 0x00000001ff057819 */ /* 0x000fd60000011605 */
[----:B------:R-:W-:Y:S05]  /*0280*/  @P0 BRA `(.L_x_7) ;  /* 0xfffffffc00b40947 */ /* 0x000fea000383ffff */
.L_x_4:
[----:B------:R-:W-:Y:S01]  /*0290*/  ISETP.NE.AND P0, PT, R2, RZ, PT ;  /* 0x000000ff0200720c */ /* 0x000fe20003f05270 */
[----:B------:R-:W3:Y:S01]  /*02a0*/  LDC R5, c[0x0][0x390] ;  /* 0x0000e400ff057b82 */ /* 0x000ee20000000800 */
[----:B------:R-:W-:Y:S11]  /*02b0*/  WARPSYNC.ALL ;  /* 0x0000000000007948 */ /* 0x000ff60003800000 */
[----:B--2---:R-:W3:Y:S01]  /*02c0*/  @!P0 LDC.64 R6, c[0x0][0x380] ;  /* 0x0000e000ff068b82 */ /* 0x004ee20000000a00 */
[----:B0-----:R-:W-:-:S02]  /*02d0*/  @!P0 R2UR UR4, R12 ;  /* 0x000000000c0482ca */ /* 0x001fc400000e0000 */
[----:B------:R-:W-:Y:S01]  /*02e0*/  @!P0 R2UR UR5, R13 ;  /* 0x000000000d0582ca */ /* 0x000fe200000e0000 */
[----:B---3--:R-:W-:-:S04]  /*02f0*/  @!P0 IMAD.WIDE R6, R5, 0x4, R6 ;  /* 0x0000000405068825 */ /* 0x008fc800078e0206 */
[----:B------:R-:W-:Y:S08]  /*0300*/  BAR.SYNC.DEFER_BLOCKING 0x0 ;  /* 0x0000000000007b1d */ /* 0x000ff00000010000 */
[----:B------:R0:W-:Y:S01]  /*0310*/  @!P0 STG.E desc[UR4][R6.64+-0x4], RZ ;  /* 0xfffffcff06008986 */ /* 0x0001e2000c101904 */
[----:B------:R-:W-:-:S13]  /*0320*/  ISETP.GE.AND P0, PT, R5, 0x2, PT ;  /* 0x000000020500780c */ /* 0x000fda0003f06270 */
[----:B0-----:R-:W-:Y:S05]  /*0330*/  @!P0 BRA `(.L_x_8) ;  /* 0x0000000000608947 */ /* 0x001fea0003800000 */
[----:B-1----:R-:W0:Y:S01]  /*0340*/  LDC.64 R10, c[0x0][0x380] ;  /* 0x0000e000ff0a7b82 */ /* 0x002e220000000a00 */
[----:B------:R-:W1:Y:S01]  /*0350*/  LDCU UR5, c[0x0][0x390] ;  /* 0x00007200ff0577ac */ /* 0x000e620008000800 */
[----:B------:R-:W-:-:S05]  /*0360*/  UMOV UR4, 0x1 ;  /* 0x0000000100047882 */ /* 0x000fca0000000000 */
.L_x_11:
[----:B------:R-:W-:Y:S01]  /*0370*/  BAR.SYNC.DEFER_BLOCKING 0x0 ;  /* 0x0000000000007b1d */ /* 0x000fe20000010000 */
[----:B------:R-:W-:Y:S02]  /*0380*/  ISETP.GE.U32.AND P0, PT, R2, UR4, PT ;  /* 0x0000000402007c0c */ /* 0x000fe4000bf06070 */
[----:B------:R-:W-:-:S03]  /*0390*/  SHF.R.U32.HI R3, RZ, 0x1, R3 ;  /* 0x00000001ff037819 */ /* 0x000fc60000011603 */
[----:B------:R-:W-:Y:S08]  /*03a0*/  BSSY.RECONVERGENT B0, `(.L_x_9) ;  /* 0x000000d000007945 */ /* 0x000ff00003800200 */
[----:B--2---:R-:W-:Y:S05]  /*03b0*/  @P0 BRA `(.L_x_10) ;  /* 0x00000000002c0947 */ /* 0x004fea0003800000 */
[----:B------:R-:W-:Y:S01]  /*03c0*/  IMAD R7, R4, R3, RZ ;  /* 0x0000000304077224 */ /* 0x000fe200078e02ff */
[C---:B------:R-:W-:Y:S02]  /*03d0*/  R2UR UR10, R12.reuse ;  /* 0x000000000c0a72ca */ /* 0x040fe400000e0000 */
[----:B------:R-:W-:Y:S01]  /*03e0*/  R2UR UR11, R13 ;  /* 0x000000000d0b72ca */ /* 0x000fe200000e0000 */
[----:B0-----:R-:W-:Y:S01]  /*03f0*/  IMAD.WIDE.U32 R6, R7, 0x4, R10 ;  /* 0x0000000407067825 */ /* 0x001fe200078e000a */
[----:B------:R-:W-:Y:S02]  /*0400*/  R2UR UR8, R12 ;  /* 0x000000000c0872ca */ /* 0x000fe400000e0000 */
[----:B------:R-:W-:Y:S01]  /*0410*/  R2UR UR9, R13 ;  /* 0x000000000d0972ca */ /* 0x000fe200000e0000 */
[----:B------:R-:W-:-:S08]  /*0420*/  IMAD.WIDE.U32 R8, R3, 0x4, R6 ;  /* 0x0000000403087825 */ /* 0x000fd000078e0006 */
[----:B------:R-:W2:Y:S04]  /*0430*/  LDG.E R15, desc[UR10][R8.64+-0x4] ;  /* 0xfffffc0a080f7981 */ /* 0x000ea8000c1e1900 */
[----:B------:R-:W3:Y:S04]  /*0440*/  LDG.E R5, desc[UR8][R6.64+-0x4] ;  /* 0xfffffc0806057981 */ /* 0x000ee8000c1e1900 */
[----:B--2---:R2:W-:Y:S04]  /*0450*/  STG.E desc[UR8][R6.64+-0x4], R15 ;  /* 0xfffffc0f06007986 */ /* 0x0045e8000c101908 */
[----:B---3--:R2:W-:Y:S02]  /*0460*/  REDG.E.ADD.STRONG.GPU desc[UR10][R8.64+-0x4], R5 ;  /* 0xfffffc050800798e */ /* 0x0085e4000c12e10a */
.L_x_10:
[----:B-1----:R-:W-:Y:S05]  /*0470*/  BSYNC.RECONVERGENT B0 ;  /* 0x0000000000007941 */ /* 0x002fea0003800200 */
.L_x_9:
[----:B------:R-:W-:Y:S01]  /*0480*/  BAR.SYNC.DEFER_BLOCKING 0x0 ;  /* 0x0000000000007b1d */ /* 0x000fe20000010000 */
[----:B------:R-:W-:-:S04]  /*0490*/  USHF.L.U32 UR4, UR4, 0x1, URZ ;  /* 0x0000000104047899 */ /* 0x000fc800080006ff */
[----:B------:R-:W-:-:S09]  /*04a0*/  UISETP.GE.AND UP0, UPT, UR4, UR5, UPT ;  /* 0x000000050400728c */ /* 0x000fd2000bf06270 */
[----:B------:R-:W-:Y:S05]  /*04b0*/  BRA.U !UP0, `(.L_x_11) ;  /* 0xfffffffd08ac7547 */ /* 0x000fea000b83ffff */
.L_x_8:
[----:B------:R-:W3:Y:S01]  /*04c0*/  LDC.64 R2, c[0x0][0x380] ;  /* 0x0000e000ff027b82 */ /* 0x000ee20000000a00 */
[----:B------:R-:W-:Y:S02]  /*04d0*/  R2UR UR4, R12 ;  /* 0x000000000c0472ca */ /* 0x000fe400000e0000 */
[----:B------:R-:W-:-:S05]  /*04e0*/  R2UR UR5, R13 ;  /* 0x000000000d0572ca */ /* 0x000fca00000e0000 */
[----:B--2---:R-:W2:Y:S01]  /*04f0*/  LDC.64 R4, c[0x0][0x388] ;  /* 0x0000e200ff047b82 */ /* 0x004ea20000000a00 */
[----:B---3--:R-:W-:-:S07]  /*0500*/  IMAD.WIDE.U32 R2, R0, 0x4, R2 ;  /* 0x0000000400027825 */ /* 0x008fce00078e0002 */
[----:B------:R-:W-:Y:S06]  /*0510*/  BAR.SYNC.DEFER_BLOCKING 0x0 ;  /* 0x0000000000007b1d */ /* 0x000fec0000010000 */
[----:B------:R-:W3:Y:S01]  /*0520*/  LDG.E R7, desc[UR4][R2.64] ;  /* 0x0000000402077981 */ /* 0x000ee2000c1e1900 */
[----:B------:R-:W-:Y:S01]  /*0530*/  R2UR UR8, R12 ;  /* 0x000000000c0872ca */ /* 0x000fe200000e0000 */
[----:B--2---:R-:W-:Y:S01]  /*0540*/  IMAD.WIDE.U32 R4, R0, 0x4, R4 ;  /* 0x0000000400047825 */ /* 0x004fe200078e0004 */
[----:B------:R-:W-:-:S04]  /*0550*/  R2UR UR9, R13 ;  /* 0x000000000d0972ca */ /* 0x000fc800000e0000 */
[----:B---3--:R2:W-:Y:S09]  /*0560*/  STG.E desc[UR4][R4.64], R7 ;  /* 0x0000000704007986 */ /* 0x0085f2000c101904 */
[----:B------:R-:W3:Y:S04]  /*0570*/  LDG.E R9, desc[UR8][R2.64+0x4] ;  /* 0x0000040802097981 */ /* 0x000ee8000c1e1900 */
[----:B---3--:R2:W-:Y:S02]  /*0580*/  STG.E desc[UR4][R4.64+0x4], R9 ;  /* 0x0000040904007986 */ /* 0x0085e4000c101904 */
.L_x_3:
[----:B------:R-:W-:Y:S05]  /*0590*/  WARPSYNC.ALL ;  /* 0x0000000000007948 */ /* 0x000fea0003800000 */
[----:B------:R-:W-:Y:S06]  /*05a0*/  BAR.SYNC.DEFER_BLOCKING 0x0 ;  /* 0x0000000000007b1d */ /* 0x000fec0000010000 */
[----:B------:R-:W-:Y:S05]  /*05b0*/  EXIT ;  /* 0x000000000000794d */ /* 0x000fea0003800000 */
.L_x_12:
        /* <DEDUP_REMOVED lines=12> */
.L_x_15:


//--------------------- .text._Z9histogramPxPiix  --------------------------
	.section	.text._Z9histogramPxPiix,"ax",@progbits
	.align	128
        .global         _Z9histogramPxPiix
        .type           _Z9histogramPxPiix,@function
        .size           _Z9histogramPxPiix,(.L_x_16 - _Z9histogramPxPiix)
        .other          _Z9histogramPxPiix,@"STO_CUDA_ENTRY STV_DEFAULT"
_Z9histogramPxPiix:
.text._Z9histogramPxPiix:
[----:B------:R-:W-:Y:S01]  /*0000*/  LDC R1, c[0x0][0x37c] ;  /* 0x0000df00ff017b82 */ /* 0x000fe20000000800 */
[----:B------:R-:W0:Y:S01]  /*0010*/  S2R R0, SR_CTAID.X ;  /* 0x0000000000007919 */ /* 0x000e220000002500 */
[----:B------:R-:W0:Y:S01]  /*0020*/  LDCU UR4, c[0x0][0x360] ;  /* 0x00006c00ff0477ac */ /* 0x000e220008000800 */
[----:B------:R-:W0:Y:S01]  /*0030*/  S2R R3, SR_TID.X ;  /* 0x0000000000037919 */ /* 0x000e220000002100 */
[----:B------:R-:W1:Y:S01]  /*0040*/  LDCU.64 UR6, c[0x0][0x398] ;  /* 0x00007300ff0677ac */ /* 0x000e620008000a00 */
[----:B0-----:R-:W-:-:S05]  /*0050*/  IMAD R0, R0, UR4, R3 ;  /* 0x0000000400007c24 */ /* 0x001fca000f8e0203 */
[----:B-1----:R-:W-:-:S04]  /*0060*/  ISETP.GE.U32.AND P0, PT, R0, UR6, PT ;  /* 0x0000000600007c0c */ /* 0x002fc8000bf06070 */
[----:B------:R-:W-:-:S13]  /*0070*/  ISETP.GE.AND.EX P0, PT, RZ, UR7, PT, P0 ;  /* 0x00000007ff007c0c */ /* 0x000fda000bf06300 */
[----:B------:R-:W-:Y:S05]  /*0080*/  @P0 EXIT ;  /* 0x000000000000094d */ /* 0x000fea0003800000 */
[----:B------:R-:W0:Y:S01]  /*0090*/  LDCU.64 UR6, c[0x0][0x380] ;  /* 0x00007000ff0677ac */ /* 0x000e220008000a00 */
[----:B------:R-:W1:Y:S01]  /*00a0*/  LDC R4, c[0x0][0x390] ;  /* 0x0000e400ff047b82 */ /* 0x000e620000000800 */
[----:B------:R-:W2:Y:S01]  /*00b0*/  LDCU.64 UR4, c[0x0][0x358] ;  /* 0x00006b00ff0477ac */ /* 0x000ea20008000a00 */
[----:B0-----:R-:W-:-:S04]  /*00c0*/  LEA R2, P0, R0, UR6, 0x3 ;  /* 0x0000000600027c11 */ /* 0x001fc8000f8018ff */
[----:B------:R-:W-:-:S05]  /*00d0*/  LEA.HI.X R3, R0, UR7, RZ, 0x3, P0 ;  /* 0x0000000700037c11 */ /* 0x000fca00080f1cff */
[----:B--2---:R0:W2:Y:S01]  /*00e0*/  LDG.E R0, desc[UR4][R2.64] ;  /* 0x0000000402007981 */ /* 0x0040a2000c1e1900 */
[----:B-1----:R-:W-:Y:S01]  /*00f0*/  ISETP.GE.AND P0, PT, R4, 0x1, PT ;  /* 0x000000010400780c */ /* 0x002fe20003f06270 */
[----:B------:R-:W-:Y:S01]  /*0100*/  HFMA2 R7, -RZ, RZ, 1.443359375, -0.2030029296875 ;  /* 0x3dc6b27fff077431 */ /* 0x000fe200000001ff */
[----:B------:R-:W-:Y:S02]  /*0110*/  I2FP.F32.S32 R4, R4 ;  /* 0x0000000400047245 */ /* 0x000fe40000201400 */
[----:B0-----:R-:W-:Y:S02]  /*0120*/  FSEL R2, RZ, -23, P0 ;  /* 0xc1b80000ff027808 */ /* 0x001fe40000000000 */
[----:B------:R-:W-:-:S07]  /*0130*/  MOV R3, 0x7f800000 ;  /* 0x7f80000000037802 */ /* 0x000fce0000000f00 */
[----:B------:R-:W-:-:S05]  /*0140*/  @!P0 FMUL R4, R4, 8388608 ;  /* 0x4b00000004048820 */ /* 0x000fca0000400000 */
[C---:B------:R-:W-:Y:S02]  /*0150*/  IADD3 R5, PT, PT, R4.reuse, -0x3f3504f3, RZ ;  /* 0xc0cafb0d04057810 */ /* 0x040fe40007ffe0ff */
[----:B------:R-:W-:Y:S02]  /*0160*/  ISETP.GT.U32.AND P0, PT, R4, 0x7f7fffff, PT ;  /* 0x7f7fffff0400780c */ /* 0x000fe40003f04070 */
[----:B------:R-:W-:-:S04]  /*0170*/  LOP3.LUT R5, R5, 0xff800000, RZ, 0xc0, !PT ;  /* 0xff80000005057812 */ /* 0x000fc800078ec0ff */
[-C--:B------:R-:W-:Y:S02]  /*0180*/  IADD3 R6, PT, PT, R4, -R5.reuse, RZ ;  /* 0x8000000504067210 */ /* 0x080fe40007ffe0ff */
[----:B------:R-:W-:-:S03]  /*0190*/  I2FP.F32.S32 R5, R5 ;  /* 0x0000000500057245 */ /* 0x000fc60000201400 */
[----:B------:R-:W-:Y:S02]  /*01a0*/  FADD R6, R6, -1 ;  /* 0xbf80000006067421 */ /* 0x000fe40000000000 */
[----:B------:R-:W-:Y:S02]  /*01b0*/  FFMA R2, R5, 1.1920928955078125e-07, R2 ;  /* 0x3400000005027823 */ /* 0x000fe40000000002 */
        /* <DEDUP_REMOVED lines=9> */
[----:B------:R-:W-:-:S04]  /*0250*/  FMUL R7, R6, R7 ;  /* 0x0000000706077220 */ /* 0x000fc80000400000 */
[----:B------:R-:W-:-:S04]  /*0260*/  FMUL R7, R6, R7 ;  /* 0x0000000706077220 */ /* 0x000fc80000400000 */
[----:B------:R-:W-:-:S04]  /*0270*/  FFMA R7, R6, 1.4426950216293334961, R7 ;  /* 0x3fb8aa3b06077823 */ /* 0x000fc80000000007 */
[----:B------:R-:W-:Y:S01]  /*0280*/  FADD R7, R2, R7 ;  /* 0x0000000702077221 */ /* 0x000fe20000000000 */
[C---:B------:R-:W-:Y:S01]  /*0290*/  @P0 FFMA R7, R4.reuse, R3, +INF ;  /* 0x7f80000004070423 */ /* 0x040fe20000000003 */
[----:B------:R-:W-:Y:S01]  /*02a0*/  FSETP.NEU.AND P0, PT, R4, RZ, PT ;  /* 0x000000ff0400720b */ /* 0x000fe20003f0d000 */
[----:B------:R-:W0:Y:S04]  /*02b0*/  LDC.64 R2, c[0x0][0x388] ;  /* 0x0000e200ff027b82 */ /* 0x000e280000000a00 */
        /* <DEDUP_REMOVED lines=9> */
[----:B0-----:R-:W-:-:S05]  /*0350*/  IMAD.WIDE.U32 R2, R5, 0x4, R2 ;  /* 0x0000000405027825 */ /* 0x001fca00078e0002 */
[----:B------:R-:W-:Y:S01]  /*0360*/  REDG.E.ADD.STRONG.GPU desc[UR4][R2.64], R9 ;  /* 0x000000090200798e */ /* 0x000fe2000c12e104 */
[----:B------:R-:W-:Y:S05]  /*0370*/  EXIT ;  /* 0x000000000000794d */ /* 0x000fea0003800000 */
.L_x_13:
        /* <DEDUP_REMOVED lines=16> */
.L_x_16:


//--------------------- .nv.shared.reserved.0     --------------------------
	.section	.nv.shared.reserved.0,"aw",@nobits
	.weak		__nv_reservedSMEM_offset_0_alias
	.size		__nv_reservedSMEM_offset_0_alias, 0, 64
	.other		__nv_reservedSMEM_offset_0_alias,@"STO_CUDA_RESERVED_SHARED STV_DEFAULT"
__nv_reservedSMEM_offset_0_alias:
	.zero		0
	.zero		64


//--------------------- .nv.constant0._Z7ReorderPxPiixS_ --------------------------
	.section	.nv.constant0._Z7ReorderPxPiixS_,"a",@progbits
	.sectionflags	@""
	.align	4
.nv.constant0._Z7ReorderPxPiixS_:
	.zero		936


//--------------------- .nv.constant0._Z10prefixScanPiS_i --------------------------
	.section	.nv.constant0._Z10prefixScanPiS_i,"a",@progbits
	.sectionflags	@""
	.align	4
.nv.constant0._Z10prefixScanPiS_i:
	.zero		916


//--------------------- .nv.constant0._Z9histogramPxPiix --------------------------
	.section	.nv.constant0._Z9histogramPxPiix,"a",@progbits
	.sectionflags	@""
	.align	4
.nv.constant0._Z9histogramPxPiix:
	.zero		928


//--------------------- SYMBOLS --------------------------

	.type		.nv.reservedSmem.offset0,@object
	.size		.nv.reservedSmem.offset0,0x4
